//
// Generated by NVIDIA NVVM Compiler
//
// Compiler Build ID: CL-36424714
// Cuda compilation tools, release 13.0, V13.0.88
// Based on NVVM 20.0.0
//

.version 9.0
.target sm_100
.address_size 64

	// .globl	_Z18calcInComplexSpaceP7double2S0_m
.func  (.param .b64 func_retval0) __internal_accurate_pow
(
	.param .b64 __internal_accurate_pow_param_0
)
;

.visible .entry _Z18calcInComplexSpaceP7double2S0_m(
	.param .u64 .ptr .align 1 _Z18calcInComplexSpaceP7double2S0_m_param_0,
	.param .u64 .ptr .align 1 _Z18calcInComplexSpaceP7double2S0_m_param_1,
	.param .u64 _Z18calcInComplexSpaceP7double2S0_m_param_2
)
{
	.reg .pred 	%p<16>;
	.reg .b32 	%r<25>;
	.reg .b64 	%rd<11>;
	.reg .b64 	%fd<23>;

	ld.param.u64 	%rd4, [_Z18calcInComplexSpaceP7double2S0_m_param_0];
	ld.param.u64 	%rd5, [_Z18calcInComplexSpaceP7double2S0_m_param_1];
	ld.param.u64 	%rd6, [_Z18calcInComplexSpaceP7double2S0_m_param_2];
	cvta.to.global.u64 	%rd1, %rd5;
	mov.u32 	%r4, %tid.x;
	mov.u32 	%r5, %ctaid.x;
	mov.u32 	%r6, %ntid.x;
	mad.lo.s32 	%r7, %r5, %r6, %r4;
	cvt.s64.s32 	%rd2, %r7;
	setp.lt.u64 	%p1, %rd6, %rd2;
	@%p1 bra 	$L__BB0_8;
	cvt.u32.u64 	%r8, %rd2;
	setp.ne.s32 	%p2, %r8, 0;
	@%p2 bra 	$L__BB0_3;
	mov.f64 	%fd20, 0d0000000000000000;
	st.global.v2.f64 	[%rd1], {%fd20, %fd20};
	bra.uni 	$L__BB0_8;
$L__BB0_3:
	cvta.to.global.u64 	%rd7, %rd4;
	shl.b64 	%rd8, %rd2, 4;
	add.s64 	%rd3, %rd7, %rd8;
	ld.global.f64 	%fd1, [%rd3];
	cvt.rn.f64.s32 	%fd9, %r8;
	mul.f64 	%fd2, %fd9, 0d401921FB54442D18;
	{
	.reg .b32 %temp; 
	mov.b64 	{%temp, %r1}, %fd2;
	}
	mov.f64 	%fd10, 0d4000000000000000;
	{
	.reg .b32 %temp; 
	mov.b64 	{%temp, %r10}, %fd10;
	}
	and.b32  	%r3, %r10, 2146435072;
	setp.eq.s32 	%p3, %r3, 1062207488;
	abs.f64 	%fd3, %fd2;
	{ // callseq 0, 0
	.param .b64 param0;
	st.param.f64 	[param0], %fd3;
	.param .b64 retval0;
	call.uni (retval0), 
	__internal_accurate_pow, 
	(
	param0
	);
	ld.param.f64 	%fd11, [retval0];
	} // callseq 0
	setp.lt.s32 	%p4, %r1, 0;
	neg.f64 	%fd13, %fd11;
	selp.f64 	%fd14, %fd13, %fd11, %p3;
	selp.f64 	%fd22, %fd14, %fd11, %p4;
	setp.neu.f64 	%p5, %fd2, 0d0000000000000000;
	@%p5 bra 	$L__BB0_5;
	setp.eq.s32 	%p6, %r3, 1062207488;
	selp.b32 	%r11, %r1, 0, %p6;
	setp.lt.s32 	%p7, %r10, 0;
	or.b32  	%r12, %r11, 2146435072;
	selp.b32 	%r13, %r12, %r11, %p7;
	mov.b32 	%r14, 0;
	mov.b64 	%fd22, {%r14, %r13};
$L__BB0_5:
	add.f64 	%fd15, %fd2, 0d4000000000000000;
	{
	.reg .b32 %temp; 
	mov.b64 	{%temp, %r15}, %fd15;
	}
	and.b32  	%r16, %r15, 2146435072;
	setp.ne.s32 	%p8, %r16, 2146435072;
	setp.neu.f64 	%p9, %fd3, 0d7FF0000000000000;
	or.pred  	%p10, %p9, %p8;
	@%p10 bra 	$L__BB0_7;
	setp.lt.s32 	%p11, %r1, 0;
	setp.eq.s32 	%p12, %r3, 1062207488;
	setp.lt.s32 	%p13, %r10, 0;
	selp.b32 	%r18, 0, 2146435072, %p13;
	and.b32  	%r19, %r10, 2147483647;
	setp.ne.s32 	%p14, %r19, 1071644672;
	or.b32  	%r20, %r18, -2147483648;
	selp.b32 	%r21, %r20, %r18, %p14;
	selp.b32 	%r22, %r21, %r18, %p12;
	selp.b32 	%r23, %r22, %r18, %p11;
	mov.b32 	%r24, 0;
	mov.b64 	%fd22, {%r24, %r23};
$L__BB0_7:
	setp.eq.f64 	%p15, %fd2, 0d3FF0000000000000;
	selp.f64 	%fd16, 0d3FF0000000000000, %fd22, %p15;
	div.rn.f64 	%fd17, %fd1, %fd16;
	add.s64 	%rd10, %rd1, %rd8;
	ld.global.f64 	%fd18, [%rd3+8];
	div.rn.f64 	%fd19, %fd18, %fd16;
	st.global.v2.f64 	[%rd10], {%fd17, %fd19};
$L__BB0_8:
	ret;

}
.func  (.param .b64 func_retval0) __internal_accurate_pow(
	.param .b64 __internal_accurate_pow_param_0
)
{
	.reg .pred 	%p<8>;
	.reg .b32 	%r<49>;
	.reg .b32 	%f<3>;
	.reg .b64 	%fd<109>;

	ld.param.f64 	%fd10, [__internal_accurate_pow_param_0];
	{
	.reg .b32 %temp; 
	mov.b64 	{%temp, %r46}, %fd10;
	}
	{
	.reg .b32 %temp; 
	mov.b64 	{%r45, %temp}, %fd10;
	}
	shr.u32 	%r47, %r46, 20;
	setp.gt.u32 	%p1, %r46, 1048575;
	@%p1 bra 	$L__BB1_2;
	mul.f64 	%fd11, %fd10, 0d4350000000000000;
	{
	.reg .b32 %temp; 
	mov.b64 	{%temp, %r46}, %fd11;
	}
	{
	.reg .b32 %temp; 
	mov.b64 	{%r45, %temp}, %fd11;
	}
	shr.u32 	%r16, %r46, 20;
	add.s32 	%r47, %r16, -54;
$L__BB1_2:
	add.s32 	%r48, %r47, -1023;
	and.b32  	%r17, %r46, -2146435073;
	or.b32  	%r18, %r17, 1072693248;
	mov.b64 	%fd107, {%r45, %r18};
	setp.lt.u32 	%p2, %r18, 1073127583;
	@%p2 bra 	$L__BB1_4;
	{
	.reg .b32 %temp; 
	mov.b64 	{%r19, %temp}, %fd107;
	}
	{
	.reg .b32 %temp; 
	mov.b64 	{%temp, %r20}, %fd107;
	}
	add.s32 	%r21, %r20, -1048576;
	mov.b64 	%fd107, {%r19, %r21};
	add.s32 	%r48, %r47, -1022;
$L__BB1_4:
	add.f64 	%fd12, %fd107, 0dBFF0000000000000;
	add.f64 	%fd13, %fd107, 0d3FF0000000000000;
	rcp.approx.ftz.f64 	%fd14, %fd13;
	neg.f64 	%fd15, %fd13;
	fma.rn.f64 	%fd16, %fd15, %fd14, 0d3FF0000000000000;
	fma.rn.f64 	%fd17, %fd16, %fd16, %fd16;
	fma.rn.f64 	%fd18, %fd17, %fd14, %fd14;
	mul.f64 	%fd19, %fd12, %fd18;
	fma.rn.f64 	%fd20, %fd12, %fd18, %fd19;
	mul.f64 	%fd21, %fd20, %fd20;
	fma.rn.f64 	%fd22, %fd21, 0d3EB0F5FF7D2CAFE2, 0d3ED0F5D241AD3B5A;
	fma.rn.f64 	%fd23, %fd22, %fd21, 0d3EF3B20A75488A3F;
	fma.rn.f64 	%fd24, %fd23, %fd21, 0d3F1745CDE4FAECD5;
	fma.rn.f64 	%fd25, %fd24, %fd21, 0d3F3C71C7258A578B;
	fma.rn.f64 	%fd26, %fd25, %fd21, 0d3F6249249242B910;
	fma.rn.f64 	%fd27, %fd26, %fd21, 0d3F89999999999DFB;
	sub.f64 	%fd28, %fd12, %fd20;
	add.f64 	%fd29, %fd28, %fd28;
	neg.f64 	%fd30, %fd20;
	fma.rn.f64 	%fd31, %fd30, %fd12, %fd29;
	mul.f64 	%fd32, %fd18, %fd31;
	fma.rn.f64 	%fd33, %fd21, %fd27, 0d3FB5555555555555;
	mov.f64 	%fd34, 0d3FB5555555555555;
	sub.f64 	%fd35, %fd34, %fd33;
	fma.rn.f64 	%fd36, %fd21, %fd27, %fd35;
	add.f64 	%fd37, %fd36, 0dBC46A4CB00B9E7B0;
	add.f64 	%fd38, %fd33, %fd37;
	sub.f64 	%fd39, %fd33, %fd38;
	add.f64 	%fd40, %fd37, %fd39;
	mul.rn.f64 	%fd41, %fd20, %fd20;
	neg.f64 	%fd42, %fd41;
	fma.rn.f64 	%fd43, %fd20, %fd20, %fd42;
	{
	.reg .b32 %temp; 
	mov.b64 	{%r22, %temp}, %fd32;
	}
	{
	.reg .b32 %temp; 
	mov.b64 	{%temp, %r23}, %fd32;
	}
	add.s32 	%r24, %r23, 1048576;
	mov.b64 	%fd44, {%r22, %r24};
	fma.rn.f64 	%fd45, %fd20, %fd44, %fd43;
	mul.rn.f64 	%fd46, %fd41, %fd20;
	neg.f64 	%fd47, %fd46;
	fma.rn.f64 	%fd48, %fd41, %fd20, %fd47;
	fma.rn.f64 	%fd49, %fd41, %fd32, %fd48;
	fma.rn.f64 	%fd50, %fd45, %fd20, %fd49;
	mul.rn.f64 	%fd51, %fd38, %fd46;
	neg.f64 	%fd52, %fd51;
	fma.rn.f64 	%fd53, %fd38, %fd46, %fd52;
	fma.rn.f64 	%fd54, %fd38, %fd50, %fd53;
	fma.rn.f64 	%fd55, %fd40, %fd46, %fd54;
	add.f64 	%fd56, %fd51, %fd55;
	sub.f64 	%fd57, %fd51, %fd56;
	add.f64 	%fd58, %fd55, %fd57;
	add.f64 	%fd59, %fd20, %fd56;
	sub.f64 	%fd60, %fd20, %fd59;
	add.f64 	%fd61, %fd56, %fd60;
	add.f64 	%fd62, %fd58, %fd61;
	add.f64 	%fd63, %fd32, %fd62;
	add.f64 	%fd64, %fd59, %fd63;
	sub.f64 	%fd65, %fd59, %fd64;
	add.f64 	%fd66, %fd63, %fd65;
	xor.b32  	%r25, %r48, -2147483648;
	mov.b32 	%r26, 1127219200;
	mov.b64 	%fd67, {%r25, %r26};
	mov.b32 	%r27, -2147483648;
	mov.b64 	%fd68, {%r27, %r26};
	sub.f64 	%fd69, %fd67, %fd68;
	fma.rn.f64 	%fd70, %fd69, 0d3FE62E42FEFA39EF, %fd64;
	fma.rn.f64 	%fd71, %fd69, 0dBFE62E42FEFA39EF, %fd70;
	sub.f64 	%fd72, %fd71, %fd64;
	sub.f64 	%fd73, %fd66, %fd72;
	fma.rn.f64 	%fd74, %fd69, 0d3C7ABC9E3B39803F, %fd73;
	add.f64 	%fd75, %fd70, %fd74;
	sub.f64 	%fd76, %fd70, %fd75;
	add.f64 	%fd77, %fd74, %fd76;
	mov.f64 	%fd78, 0d4000000000000000;
	{
	.reg .b32 %temp; 
	mov.b64 	{%temp, %r28}, %fd78;
	}
	{
	.reg .b32 %temp; 
	mov.b64 	{%r29, %temp}, %fd78;
	}
	shl.b32 	%r30, %r28, 1;
	setp.gt.u32 	%p3, %r30, -33554433;
	and.b32  	%r31, %r28, -15728641;
	selp.b32 	%r32, %r31, %r28, %p3;
	mov.b64 	%fd79, {%r29, %r32};
	mul.rn.f64 	%fd80, %fd75, %fd79;
	neg.f64 	%fd81, %fd80;
	fma.rn.f64 	%fd82, %fd75, %fd79, %fd81;
	fma.rn.f64 	%fd83, %fd77, %fd79, %fd82;
	add.f64 	%fd4, %fd80, %fd83;
	sub.f64 	%fd84, %fd80, %fd4;
	add.f64 	%fd5, %fd83, %fd84;
	fma.rn.f64 	%fd85, %fd4, 0d3FF71547652B82FE, 0d4338000000000000;
	{
	.reg .b32 %temp; 
	mov.b64 	{%r13, %temp}, %fd85;
	}
	mov.f64 	%fd86, 0dC338000000000000;
	add.rn.f64 	%fd87, %fd85, %fd86;
	fma.rn.f64 	%fd88, %fd87, 0dBFE62E42FEFA39EF, %fd4;
	fma.rn.f64 	%fd89, %fd87, 0dBC7ABC9E3B39803F, %fd88;
	fma.rn.f64 	%fd90, %fd89, 0d3E5ADE1569CE2BDF, 0d3E928AF3FCA213EA;
	fma.rn.f64 	%fd91, %fd90, %fd89, 0d3EC71DEE62401315;
	fma.rn.f64 	%fd92, %fd91, %fd89, 0d3EFA01997C89EB71;
	fma.rn.f64 	%fd93, %fd92, %fd89, 0d3F2A01A014761F65;
	fma.rn.f64 	%fd94, %fd93, %fd89, 0d3F56C16C1852B7AF;
	fma.rn.f64 	%fd95, %fd94, %fd89, 0d3F81111111122322;
	fma.rn.f64 	%fd96, %fd95, %fd89, 0d3FA55555555502A1;
	fma.rn.f64 	%fd97, %fd96, %fd89, 0d3FC5555555555511;
	fma.rn.f64 	%fd98, %fd97, %fd89, 0d3FE000000000000B;
	fma.rn.f64 	%fd99, %fd98, %fd89, 0d3FF0000000000000;
	fma.rn.f64 	%fd100, %fd99, %fd89, 0d3FF0000000000000;
	{
	.reg .b32 %temp; 
	mov.b64 	{%r14, %temp}, %fd100;
	}
	{
	.reg .b32 %temp; 
	mov.b64 	{%temp, %r15}, %fd100;
	}
	shl.b32 	%r33, %r13, 20;
	add.s32 	%r34, %r33, %r15;
	mov.b64 	%fd108, {%r14, %r34};
	{
	.reg .b32 %temp; 
	mov.b64 	{%temp, %r35}, %fd4;
	}
	mov.b32 	%f2, %r35;
	abs.f32 	%f1, %f2;
	setp.lt.f32 	%p4, %f1, 0f4086232B;
	@%p4 bra 	$L__BB1_7;
	setp.lt.f64 	%p5, %fd4, 0d0000000000000000;
	add.f64 	%fd101, %fd4, 0d7FF0000000000000;
	selp.f64 	%fd108, 0d0000000000000000, %fd101, %p5;
	setp.geu.f32 	%p6, %f1, 0f40874800;
	@%p6 bra 	$L__BB1_7;
	shr.u32 	%r36, %r13, 31;
	add.s32 	%r37, %r13, %r36;
	shr.s32 	%r38, %r37, 1;
	shl.b32 	%r39, %r38, 20;
	add.s32 	%r40, %r15, %r39;
	mov.b64 	%fd102, {%r14, %r40};
	sub.s32 	%r41, %r13, %r38;
	shl.b32 	%r42, %r41, 20;
	add.s32 	%r43, %r42, 1072693248;
	mov.b32 	%r44, 0;
	mov.b64 	%fd103, {%r44, %r43};
	mul.f64 	%fd108, %fd103, %fd102;
$L__BB1_7:
	abs.f64 	%fd104, %fd108;
	setp.eq.f64 	%p7, %fd104, 0d7FF0000000000000;
	fma.rn.f64 	%fd105, %fd108, %fd5, %fd108;
	selp.f64 	%fd106, %fd108, %fd105, %p7;
	st.param.f64 	[func_retval0], %fd106;
	ret;

}


// ===== COMPILED SASS (sm_100) =====

	.target	sm_100

	.elftype	@"ET_EXEC"


//--------------------- .note.nv.tkinfo           --------------------------
	.section	.note.nv.tkinfo,"",@"SHT_NOTE"
	.sectionflags	@"SHF_NOTE_NV_TKINFO"
	.tkinfo
        /*0018*/ 	.word	0x00000002
        /*0030*/ 	.string	""
        /*0030*/ 	.string	"ptxas"
        /*0030*/ 	.string	"Cuda compilation tools, release 13.0, V13.0.88"
        /*0030*/ 	.string	"Build cuda_13.0.r13.0/compiler.36424714_0"
        /*0030*/ 	.string	"-arch sm_100 -m 64 "



//--------------------- .note.nv.cuinfo           --------------------------
	.section	.note.nv.cuinfo,"",@"SHT_NOTE"
	.sectionflags	@"SHF_NOTE_NV_CUINFO"
        /*0018*/ 	.short	0x0002
        /*001a*/ 	.short	0x0064
        /*001c*/ 	.short	0x0082
	.zero		2


//--------------------- .nv.info                  --------------------------
	.section	.nv.info,"",@"SHT_CUDA_INFO"
	.align	4


	//----- nvinfo : EIATTR_REGCOUNT
	.align		4
        /*0000*/ 	.byte	0x04, 0x2f
        /*0002*/ 	.short	(.L_1 - .L_0)
	.align		4
.L_0:
        /*0004*/ 	.word	index@(_Z18calcInComplexSpaceP7double2S0_m)
        /*0008*/ 	.word	0x00000020


	//----- nvinfo : EIATTR_FRAME_SIZE
	.align		4
.L_1:
        /*000c*/ 	.byte	0x04, 0x11
        /*000e*/ 	.short	(.L_3 - .L_2)
	.align		4
.L_2:
        /*0010*/ 	.word	index@($_Z18calcInComplexSpaceP7double2S0_m$__internal_accurate_pow)
        /*0014*/ 	.word	0x00000000


	//----- nvinfo : EIATTR_FRAME_SIZE
	.align		4
.L_3:
        /*0018*/ 	.byte	0x04, 0x11
        /*001a*/ 	.short	(.L_5 - .L_4)
	.align		4
.L_4:
        /*001c*/ 	.word	index@($__internal_0_$__cuda_sm20_div_rn_f64_full)
        /*0020*/ 	.word	0x00000000


	//----- nvinfo : EIATTR_FRAME_SIZE
	.align		4
.L_5:
        /*0024*/ 	.byte	0x04, 0x11
        /*0026*/ 	.short	(.L_7 - .L_6)
	.align		4
.L_6:
        /*0028*/ 	.word	index@(_Z18calcInComplexSpaceP7double2S0_m)
        /*002c*/ 	.word	0x00000000


	//----- nvinfo : EIATTR_MIN_STACK_SIZE
	.align		4
.L_7:
        /*0030*/ 	.byte	0x04, 0x12
        /*0032*/ 	.short	(.L_9 - .L_8)
	.align		4
.L_8:
        /*0034*/ 	.word	index@(_Z18calcInComplexSpaceP7double2S0_m)
        /*0038*/ 	.word	0x00000000
.L_9:


//--------------------- .nv.compat                --------------------------
	.section	.nv.compat,"",@"SHT_CUDA_COMPAT_INFO"
	.align	4
        /*0000*/ 	.byte	0x02, 0x09, 0x00, 0x00, 0x02, 0x02, 0x01, 0x00, 0x02, 0x05, 0x05, 0x00, 0x03, 0x07, 0x01, 0x01
        /*0010*/ 	.byte	0x02, 0x03, 0x00, 0x00, 0x02, 0x06, 0x01, 0x00, 0x04, 0x0b, 0x08, 0x00, 0x01, 0x00, 0x00, 0x00
        /*0020*/ 	.byte	0x00, 0x00, 0x00, 0x00


//--------------------- .nv.info._Z18calcInComplexSpaceP7double2S0_m --------------------------
	.section	.nv.info._Z18calcInComplexSpaceP7double2S0_m,"",@"SHT_CUDA_INFO"
	.sectionflags	@""
	.align	4


	//----- nvinfo : EIATTR_CUDA_API_VERSION
	.align		4
        /*0000*/ 	.byte	0x04, 0x37
        /*0002*/ 	.short	(.L_11 - .L_10)
.L_10:
        /*0004*/ 	.word	0x00000082


	//----- nvinfo : EIATTR_KPARAM_INFO
	.align		4
.L_11:
        /*0008*/ 	.byte	0x04, 0x17
        /*000a*/ 	.short	(.L_13 - .L_12)
.L_12:
        /*000c*/ 	.word	0x00000000
        /*0010*/ 	.short	0x0002
        /*0012*/ 	.short	0x0010
        /*0014*/ 	.byte	0x00, 0xf0, 0x21, 0x00


	//----- nvinfo : EIATTR_KPARAM_INFO
	.align		4
.L_13:
        /*0018*/ 	.byte	0x04, 0x17
        /*001a*/ 	.short	(.L_15 - .L_14)
.L_14:
        /*001c*/ 	.word	0x00000000
        /*0020*/ 	.short	0x0001
        /*0022*/ 	.short	0x0008
        /*0024*/ 	.byte	0x00, 0xf5, 0x21, 0x00


	//----- nvinfo : EIATTR_KPARAM_INFO
	.align		4
.L_15:
        /*0028*/ 	.byte	0x04, 0x17
        /*002a*/ 	.short	(.L_17 - .L_16)
.L_16:
        /*002c*/ 	.word	0x00000000
        /*0030*/ 	.short	0x0000
        /*0032*/ 	.short	0x0000
        /*0034*/ 	.byte	0x00, 0xf5, 0x21, 0x00


	//----- nvinfo : EIATTR_SPARSE_MMA_MASK
	.align		4
.L_17:
        /*0038*/ 	.byte	0x03, 0x50
        /*003a*/ 	.short	0x0000


	//----- nvinfo : EIATTR_MAXREG_COUNT
	.align		4
        /*003c*/ 	.byte	0x03, 0x1b
        /*003e*/ 	.short	0x00ff


	//----- nvinfo : EIATTR_MERCURY_ISA_VERSION
	.align		4
        /*0040*/ 	.byte	0x03, 0x5f
        /*0042*/ 	.short	0x0101


	//----- nvinfo : EIATTR_VRC_CTA_INIT_COUNT
	.align		4
        /*0044*/ 	.byte	0x02, 0x4a
	.zero		1
	.zero		1


	//----- nvinfo : EIATTR_EXIT_INSTR_OFFSETS
	.align		4
        /*0048*/ 	.byte	0x04, 0x1c
        /*004a*/ 	.short	(.L_19 - .L_18)


	//   ....[0]....
.L_18:
        /*004c*/ 	.word	0x00000090


	//   ....[1]....
        /*0050*/ 	.word	0x000000e0


	//   ....[2]....
        /*0054*/ 	.word	0x000005f0


	//----- nvinfo : EIATTR_CRS_STACK_SIZE
	.align		4
.L_19:
        /*0058*/ 	.byte	0x04, 0x1e
        /*005a*/ 	.short	(.L_21 - .L_20)
.L_20:
        /*005c*/ 	.word	0x00000000


	//----- nvinfo : EIATTR_CBANK_PARAM_SIZE
	.align		4
.L_21:
        /*0060*/ 	.byte	0x03, 0x19
        /*0062*/ 	.short	0x0018


	//----- nvinfo : EIATTR_PARAM_CBANK
	.align		4
        /*0064*/ 	.byte	0x04, 0x0a
        /*0066*/ 	.short	(.L_23 - .L_22)
	.align		4
.L_22:
        /*0068*/ 	.word	index@(.nv.constant0._Z18calcInComplexSpaceP7double2S0_m)
        /*006c*/ 	.short	0x0380
        /*006e*/ 	.short	0x0018


	//----- nvinfo : EIATTR_SW_WAR
	.align		4
.L_23:
        /*0070*/ 	.byte	0x04, 0x36
        /*0072*/ 	.short	(.L_25 - .L_24)
.L_24:
        /*0074*/ 	.word	0x00000008
.L_25:


//--------------------- .nv.callgraph             --------------------------
	.section	.nv.callgraph,"",@"SHT_CUDA_CALLGRAPH"
	.align	4
	.sectionentsize	8
	.align		4
        /*0000*/ 	.word	0x00000000
	.align		4
        /*0004*/ 	.word	0xffffffff
	.align		4
        /*0008*/ 	.word	0x00000000
	.align		4
        /*000c*/ 	.word	0xfffffffe
	.align		4
        /*0010*/ 	.word	0x00000000
	.align		4
        /*0014*/ 	.word	0xfffffffd
	.align		4
        /*0018*/ 	.word	0x00000000
	.align		4
        /*001c*/ 	.word	0xfffffffc


//--------------------- .text._Z18calcInComplexSpaceP7double2S0_m --------------------------
	.section	.text._Z18calcInComplexSpaceP7double2S0_m,"ax",@progbits
	.align	128
        .global         _Z18calcInComplexSpaceP7double2S0_m
        .type           _Z18calcInComplexSpaceP7double2S0_m,@function
        .size           _Z18calcInComplexSpaceP7double2S0_m,(.L_x_13 - _Z18calcInComplexSpaceP7double2S0_m)
        .other          _Z18calcInComplexSpaceP7double2S0_m,@"STO_CUDA_ENTRY STV_DEFAULT"
_Z18calcInComplexSpaceP7double2S0_m:
.text._Z18calcInComplexSpaceP7double2S0_m:
[----:B------:R-:W-:Y:S01]  /*0000*/  LDC R1, c[0x0][0x37c] ;  /* 0x0000df00ff017b82 */ /* 0x000fe20000000800 */
[----:B------:R-:W0:Y:S07]  /*0010*/  S2R R3, SR_TID.X ;  /* 0x0000000000037919 */ /* 0x000e2e0000002100 */
[----:B------:R-:W0:Y:S01]  /*0020*/  S2UR UR4, SR_CTAID.X ;  /* 0x00000000000479c3 */ /* 0x000e220000002500 */
[----:B------:R-:W1:Y:S07]  /*0030*/  LDCU.64 UR6, c[0x0][0x390] ;  /* 0x00007200ff0677ac */ /* 0x000e6e0008000a00 */
[----:B------:R-:W0:Y:S02]  /*0040*/  LDC R0, c[0x0][0x360] ;  /* 0x0000d800ff007b82 */ /* 0x000e240000000800 */
[----:B0-----:R-:W-:-:S05]  /*0050*/  IMAD R3, R0, UR4, R3 ;  /* 0x0000000400037c24 */ /* 0x001fca000f8e0203 */
[----:B-1----:R-:W-:Y:S02]  /*0060*/  ISETP.GT.U32.AND P0, PT, R3, UR6, PT ;  /* 0x0000000603007c0c */ /* 0x002fe4000bf04070 */
[----:B------:R-:W-:-:S04]  /*0070*/  SHF.R.S32.HI R0, RZ, 0x1f, R3 ;  /* 0x0000001fff007819 */ /* 0x000fc80000011403 */
[----:B------:R-:W-:-:S13]  /*0080*/  ISETP.GT.U32.AND.EX P0, PT, R0, UR7, PT, P0 ;  /* 0x0000000700007c0c */ /* 0x000fda000bf04100 */
[----:B------:R-:W-:Y:S05]  /*0090*/  @P0 EXIT ;  /* 0x000000000000094d */ /* 0x000fea0003800000 */
[----:B------:R-:W-:Y:S01]  /*00a0*/  ISETP.NE.AND P0, PT, R3, RZ, PT ;  /* 0x000000ff0300720c */ /* 0x000fe20003f05270 */
[----:B------:R-:W0:-:S12]  /*00b0*/  LDCU.64 UR4, c[0x0][0x358] ;  /* 0x00006b00ff0477ac */ /* 0x000e180008000a00 */
[----:B------:R-:W0:Y:S02]  /*00c0*/  @!P0 LDC.64 R4, c[0x0][0x388] ;  /* 0x0000e200ff048b82 */ /* 0x000e240000000a00 */
[----:B0-----:R0:W-:Y:S01]  /*00d0*/  @!P0 STG.E.128 desc[UR4][R4.64], RZ ;  /* 0x000000ff04008986 */ /* 0x0011e2000c101d04 */
[----:B------:R-:W-:Y:S05]  /*00e0*/  @!P0 EXIT ;  /* 0x000000000000894d */ /* 0x000fea0003800000 */
[----:B------:R-:W1:Y:S01]  /*00f0*/  LDCU.64 UR6, c[0x0][0x380] ;  /* 0x00007000ff0677ac */ /* 0x000e620008000a00 */
[C---:B------:R-:W-:Y:S01]  /*0100*/  IMAD.SHL.U32 R2, R3.reuse, 0x10, RZ ;  /* 0x0000001003027824 */ /* 0x040fe200078e00ff */
[----:B------:R-:W-:-:S04]  /*0110*/  SHF.L.U64.HI R0, R3, 0x4, R0 ;  /* 0x0000000403007819 */ /* 0x000fc80000010200 */
[----:B-1----:R-:W-:-:S04]  /*0120*/  IADD3 R24, P0, PT, R2, UR6, RZ ;  /* 0x0000000602187c10 */ /* 0x002fc8000ff1e0ff */
[----:B------:R-:W-:-:S05]  /*0130*/  IADD3.X R25, PT, PT, R0, UR7, RZ, P0, !PT ;  /* 0x0000000700197c10 */ /* 0x000fca00087fe4ff */
[----:B------:R1:W5:Y:S01]  /*0140*/  LDG.E.64 R6, desc[UR4][R24.64] ;  /* 0x0000000418067981 */ /* 0x000362000c1e1b00 */
[----:B0-----:R-:W0:Y:S01]  /*0150*/  I2F.F64 R4, R3 ;  /* 0x0000000300047312 */ /* 0x001e220000201c00 */
[----:B------:R-:W-:Y:S01]  /*0160*/  UMOV UR6, 0x54442d18 ;  /* 0x54442d1800067882 */ /* 0x000fe20000000000 */
[----:B------:R-:W-:Y:S01]  /*0170*/  UMOV UR7, 0x401921fb ;  /* 0x401921fb00077882 */ /* 0x000fe20000000000 */
[----:B------:R-:W-:Y:S01]  /*0180*/  BSSY.RECONVERGENT B0, `(.L_x_0) ;  /* 0x0000004000007945 */ /* 0x000fe20003800200 */
[----:B------:R-:W-:Y:S01]  /*0190*/  MOV R28, 0x1c0 ;  /* 0x000001c0001c7802 */ /* 0x000fe20000000f00 */
[----:B01----:R-:W-:-:S11]  /*01a0*/  DMUL R4, R4, UR6 ;  /* 0x0000000604047c28 */ /* 0x003fd60008000000 */
[----:B-----5:R-:W-:Y:S05]  /*01b0*/  CALL.REL.NOINC `($_Z18calcInComplexSpaceP7double2S0_m$__internal_accurate_pow) ;  /* 0x0000000800787944 */ /* 0x020fea0003c00000 */
[----:B------:R-:W-:Y:S05]  /*01c0*/  BSYNC.RECONVERGENT B0 ;  /* 0x0000000000007941 */ /* 0x000fea0003800200 */
.L_x_0:
[C---:B------:R-:W-:Y:S01]  /*01d0*/  DADD R8, R4.reuse, 2 ;  /* 0x4000000004087429 */ /* 0x040fe20000000000 */
[----:B------:R-:W-:Y:S01]  /*01e0*/  BSSY.RECONVERGENT B0, `(.L_x_1) ;  /* 0x0000023000007945 */ /* 0x000fe20003800200 */
[----:B------:R-:W-:-:S08]  /*01f0*/  DSETP.NEU.AND P1, PT, R4, RZ, PT ;  /* 0x000000ff0400722a */ /* 0x000fd00003f2d000 */
[----:B------:R-:W-:Y:S01]  /*0200*/  LOP3.LUT R8, R9, 0x7ff00000, RZ, 0xc0, !PT ;  /* 0x7ff0000009087812 */ /* 0x000fe200078ec0ff */
[----:B------:R-:W-:-:S03]  /*0210*/  IMAD.MOV.U32 R9, RZ, RZ, R14 ;  /* 0x000000ffff097224 */ /* 0x000fc600078e000e */
[----:B------:R-:W-:Y:S01]  /*0220*/  ISETP.NE.AND P0, PT, R8, 0x7ff00000, PT ;  /* 0x7ff000000800780c */ /* 0x000fe20003f05270 */
[----:B------:R-:W-:Y:S01]  /*0230*/  IMAD.MOV.U32 R8, RZ, RZ, R3 ;  /* 0x000000ffff087224 */ /* 0x000fe200078e0003 */
[----:B------:R-:W-:Y:S01]  /*0240*/  @!P1 CS2R R8, SRZ ;  /* 0x0000000000089805 */ /* 0x000fe2000001ff00 */
[----:B------:R-:W-:-:S10]  /*0250*/  DSETP.NEU.AND P1, PT, R4, 1, PT ;  /* 0x3ff000000400742a */ /* 0x000fd40003f2d000 */
[----:B------:R-:W-:Y:S01]  /*0260*/  DSETP.NEU.OR P0, PT, |R4|, +INF , P0 ;  /* 0x7ff000000400742a */ /* 0x000fe2000070d600 */
[----:B------:R-:W-:-:S13]  /*0270*/  IMAD.MOV.U32 R4, RZ, RZ, 0x1 ;  /* 0x00000001ff047424 */ /* 0x000fda00078e00ff */
[----:B------:R-:W-:Y:S02]  /*0280*/  @!P0 IMAD.MOV.U32 R9, RZ, RZ, 0x7ff00000 ;  /* 0x7ff00000ff098424 */ /* 0x000fe400078e00ff */
[----:B------:R-:W-:-:S03]  /*0290*/  @!P0 IMAD.MOV.U32 R8, RZ, RZ, 0x0 ;  /* 0x00000000ff088424 */ /* 0x000fc600078e00ff */
[----:B------:R-:W-:Y:S02]  /*02a0*/  FSEL R9, R9, 1.875, P1 ;  /* 0x3ff0000009097808 */ /* 0x000fe40000800000 */
[----:B------:R-:W-:Y:S02]  /*02b0*/  FSEL R8, R8, RZ, P1 ;  /* 0x000000ff08087208 */ /* 0x000fe40000800000 */
[----:B------:R-:W0:Y:S01]  /*02c0*/  MUFU.RCP64H R5, R9 ;  /* 0x0000000900057308 */ /* 0x000e220000001800 */
[----:B------:R-:W-:-:S03]  /*02d0*/  FSETP.GEU.AND P1, PT, |R7|, 6.5827683646048100446e-37, PT ;  /* 0x036000000700780b */ /* 0x000fc60003f2e200 */
[----:B0-----:R-:W-:-:S08]  /*02e0*/  DFMA R10, -R8, R4, 1 ;  /* 0x3ff00000080a742b */ /* 0x001fd00000000104 */
[----:B------:R-:W-:-:S08]  /*02f0*/  DFMA R10, R10, R10, R10 ;  /* 0x0000000a0a0a722b */ /* 0x000fd0000000000a */
[----:B------:R-:W-:-:S08]  /*0300*/  DFMA R10, R4, R10, R4 ;  /* 0x0000000a040a722b */ /* 0x000fd00000000004 */
[----:B------:R-:W-:-:S08]  /*0310*/  DFMA R4, -R8, R10, 1 ;  /* 0x3ff000000804742b */ /* 0x000fd0000000010a */
[----:B------:R-:W-:-:S08]  /*0320*/  DFMA R4, R10, R4, R10 ;  /* 0x000000040a04722b */ /* 0x000fd0000000000a */
[----:B------:R-:W-:-:S08]  /*0330*/  DMUL R10, R6, R4 ;  /* 0x00000004060a7228 */ /* 0x000fd00000000000 */
[----:B------:R-:W-:-:S08]  /*0340*/  DFMA R12, -R8, R10, R6 ;  /* 0x0000000a080c722b */ /* 0x000fd00000000106 */
[----:B------:R-:W-:-:S10]  /*0350*/  DFMA R4, R4, R12, R10 ;  /* 0x0000000c0404722b */ /* 0x000fd4000000000a */
[----:B------:R-:W-:-:S05]  /*0360*/  FFMA R3, RZ, R9, R5 ;  /* 0x00000009ff037223 */ /* 0x000fca0000000005 */
[----:B------:R-:W-:-:S13]  /*0370*/  FSETP.GT.AND P0, PT, |R3|, 1.469367938527859385e-39, PT ;  /* 0x001000000300780b */ /* 0x000fda0003f04200 */
[----:B------:R-:W-:Y:S05]  /*0380*/  @P0 BRA P1, `(.L_x_2) ;  /* 0x0000000000200947 */ /* 0x000fea0000800000 */
[----:B------:R-:W-:Y:S01]  /*0390*/  IMAD.MOV.U32 R14, RZ, RZ, R6 ;  /* 0x000000ffff0e7224 */ /* 0x000fe200078e0006 */
[----:B------:R-:W-:Y:S01]  /*03a0*/  MOV R6, 0x3f0 ;  /* 0x000003f000067802 */ /* 0x000fe20000000f00 */
[----:B------:R-:W-:Y:S02]  /*03b0*/  IMAD.MOV.U32 R15, RZ, RZ, R7 ;  /* 0x000000ffff0f7224 */ /* 0x000fe400078e0007 */
[----:B------:R-:W-:Y:S02]  /*03c0*/  IMAD.MOV.U32 R12, RZ, RZ, R8 ;  /* 0x000000ffff0c7224 */ /* 0x000fe400078e0008 */
[----:B------:R-:W-:-:S07]  /*03d0*/  IMAD.MOV.U32 R13, RZ, RZ, R9 ;  /* 0x000000ffff0d7224 */ /* 0x000fce00078e0009 */
[----:B------:R-:W-:Y:S05]  /*03e0*/  CALL.REL.NOINC `($__internal_0_$__cuda_sm20_div_rn_f64_full) ;  /* 0x0000000000847944 */ /* 0x000fea0003c00000 */
[----:B------:R-:W-:Y:S02]  /*03f0*/  IMAD.MOV.U32 R4, RZ, RZ, R18 ;  /* 0x000000ffff047224 */ /* 0x000fe400078e0012 */
[----:B------:R-:W-:-:S07]  /*0400*/  IMAD.MOV.U32 R5, RZ, RZ, R19 ;  /* 0x000000ffff057224 */ /* 0x000fce00078e0013 */
.L_x_2:
[----:B------:R-:W-:Y:S05]  /*0410*/  BSYNC.RECONVERGENT B0 ;  /* 0x0000000000007941 */ /* 0x000fea0003800200 */
.L_x_1:
[----:B------:R0:W2:Y:S01]  /*0420*/  LDG.E.64 R10, desc[UR4][R24.64+0x8] ;  /* 0x00000804180a7981 */ /* 0x0000a2000c1e1b00 */
[----:B------:R-:W1:Y:S01]  /*0430*/  MUFU.RCP64H R7, R9 ;  /* 0x0000000900077308 */ /* 0x000e620000001800 */
[----:B------:R-:W-:Y:S01]  /*0440*/  IMAD.MOV.U32 R6, RZ, RZ, 0x1 ;  /* 0x00000001ff067424 */ /* 0x000fe200078e00ff */
[----:B------:R-:W0:Y:S01]  /*0450*/  LDCU.64 UR6, c[0x0][0x388] ;  /* 0x00007100ff0677ac */ /* 0x000e220008000a00 */
[----:B------:R-:W-:Y:S04]  /*0460*/  BSSY.RECONVERGENT B0, `(.L_x_3) ;  /* 0x0000017000007945 */ /* 0x000fe80003800200 */
[----:B-1----:R-:W-:Y:S01]  /*0470*/  DFMA R12, -R8, R6, 1 ;  /* 0x3ff00000080c742b */ /* 0x002fe20000000106 */
[----:B0-----:R-:W-:-:S04]  /*0480*/  IADD3 R24, P1, PT, R2, UR6, RZ ;  /* 0x0000000602187c10 */ /* 0x001fc8000ff3e0ff */
[----:B------:R-:W-:-:S03]  /*0490*/  IADD3.X R25, PT, PT, R0, UR7, RZ, P1, !PT ;  /* 0x0000000700197c10 */ /* 0x000fc60008ffe4ff */
[----:B------:R-:W-:-:S08]  /*04a0*/  DFMA R12, R12, R12, R12 ;  /* 0x0000000c0c0c722b */ /* 0x000fd0000000000c */
[----:B------:R-:W-:-:S08]  /*04b0*/  DFMA R12, R6, R12, R6 ;  /* 0x0000000c060c722b */ /* 0x000fd00000000006 */
[----:B------:R-:W-:-:S08]  /*04c0*/  DFMA R6, -R8, R12, 1 ;  /* 0x3ff000000806742b */ /* 0x000fd0000000010c */
[----:B------:R-:W-:-:S08]  /*04d0*/  DFMA R14, R12, R6, R12 ;  /* 0x000000060c0e722b */ /* 0x000fd0000000000c */
[----:B--2---:R-:W-:Y:S01]  /*04e0*/  DMUL R6, R14, R10 ;  /* 0x0000000a0e067228 */ /* 0x004fe20000000000 */
[----:B------:R-:W-:-:S07]  /*04f0*/  FSETP.GEU.AND P2, PT, |R11|, 6.5827683646048100446e-37, PT ;  /* 0x036000000b00780b */ /* 0x000fce0003f4e200 */
        /* <DEDUP_REMOVED lines=13> */
.L_x_4:
[----:B------:R-:W-:Y:S05]  /*05d0*/  BSYNC.RECONVERGENT B0 ;  /* 0x0000000000007941 */ /* 0x000fea0003800200 */
.L_x_3:
[----:B------:R-:W-:Y:S01]  /*05e0*/  STG.E.128 desc[UR4][R24.64], R4 ;  /* 0x0000000418007986 */ /* 0x000fe2000c101d04 */
[----:B------:R-:W-:Y:S05]  /*05f0*/  EXIT ;  /* 0x000000000000794d */ /* 0x000fea0003800000 */
        .weak           $__internal_0_$__cuda_sm20_div_rn_f64_full
        .type           $__internal_0_$__cuda_sm20_div_rn_f64_full,@function
        .size           $__internal_0_$__cuda_sm20_div_rn_f64_full,($_Z18calcInComplexSpaceP7double2S0_m$__internal_accurate_pow - $__internal_0_$__cuda_sm20_div_rn_f64_full)
$__internal_0_$__cuda_sm20_div_rn_f64_full:
[C---:B------:R-:W-:Y:S01]  /*0600*/  FSETP.GEU.AND P0, PT, |R13|.reuse, 1.469367938527859385e-39, PT ;  /* 0x001000000d00780b */ /* 0x040fe20003f0e200 */
[----:B------:R-:W-:Y:S01]  /*0610*/  IMAD.MOV.U32 R16, RZ, RZ, 0x1 ;  /* 0x00000001ff107424 */ /* 0x000fe200078e00ff */
[----:B------:R-:W-:Y:S01]  /*0620*/  LOP3.LUT R10, R13, 0x800fffff, RZ, 0xc0, !PT ;  /* 0x800fffff0d0a7812 */ /* 0x000fe200078ec0ff */
[----:B------:R-:W-:Y:S01]  /*0630*/  IMAD.MOV.U32 R7, RZ, RZ, 0x1ca00000 ;  /* 0x1ca00000ff077424 */ /* 0x000fe200078e00ff */
[C---:B------:R-:W-:Y:S01]  /*0640*/  FSETP.GEU.AND P2, PT, |R15|.reuse, 1.469367938527859385e-39, PT ;  /* 0x001000000f00780b */ /* 0x040fe20003f4e200 */
[----:B------:R-:W-:Y:S01]  /*0650*/  BSSY.RECONVERGENT B1, `(.L_x_5) ;  /* 0x0000052000017945 */ /* 0x000fe20003800200 */
[----:B------:R-:W-:Y:S01]  /*0660*/  LOP3.LUT R11, R10, 0x3ff00000, RZ, 0xfc, !PT ;  /* 0x3ff000000a0b7812 */ /* 0x000fe200078efcff */
[----:B------:R-:W-:Y:S01]  /*0670*/  IMAD.MOV.U32 R10, RZ, RZ, R12 ;  /* 0x000000ffff0a7224 */ /* 0x000fe200078e000c */
[----:B------:R-:W-:Y:S02]  /*0680*/  LOP3.LUT R3, R15, 0x7ff00000, RZ, 0xc0, !PT ;  /* 0x7ff000000f037812 */ /* 0x000fe400078ec0ff */
[----:B------:R-:W-:-:S03]  /*0690*/  LOP3.LUT R26, R13, 0x7ff00000, RZ, 0xc0, !PT ;  /* 0x7ff000000d1a7812 */ /* 0x000fc600078ec0ff */
[----:B------:R-:W-:Y:S01]  /*06a0*/  @!P0 DMUL R10, R12, 8.98846567431157953865e+307 ;  /* 0x7fe000000c0a8828 */ /* 0x000fe20000000000 */
[----:B------:R-:W-:-:S03]  /*06b0*/  ISETP.GE.U32.AND P1, PT, R3, R26, PT ;  /* 0x0000001a0300720c */ /* 0x000fc60003f26070 */
[----:B------:R-:W-:Y:S02]  /*06c0*/  @!P2 LOP3.LUT R18, R13, 0x7ff00000, RZ, 0xc0, !PT ;  /* 0x7ff000000d12a812 */ /* 0x000fe400078ec0ff */
[----:B------:R-:W0:Y:S02]  /*06d0*/  MUFU.RCP64H R17, R11 ;  /* 0x0000000b00117308 */ /* 0x000e240000001800 */
[----:B------:R-:W-:Y:S02]  /*06e0*/  @!P2 ISETP.GE.U32.AND P3, PT, R3, R18, PT ;  /* 0x000000120300a20c */ /* 0x000fe40003f66070 */
[----:B------:R-:W-:Y:S02]  /*06f0*/  @!P0 LOP3.LUT R26, R11, 0x7ff00000, RZ, 0xc0, !PT ;  /* 0x7ff000000b1a8812 */ /* 0x000fe400078ec0ff */
[----:B------:R-:W-:-:S04]  /*0700*/  @!P2 SEL R19, R7, 0x63400000, !P3 ;  /* 0x634000000713a807 */ /* 0x000fc80005800000 */
[----:B------:R-:W-:-:S04]  /*0710*/  @!P2 LOP3.LUT R22, R19, 0x80000000, R15, 0xf8, !PT ;  /* 0x800000001316a812 */ /* 0x000fc800078ef80f */
[----:B------:R-:W-:Y:S01]  /*0720*/  @!P2 LOP3.LUT R23, R22, 0x100000, RZ, 0xfc, !PT ;  /* 0x001000001617a812 */ /* 0x000fe200078efcff */
[----:B------:R-:W-:Y:S01]  /*0730*/  @!P2 IMAD.MOV.U32 R22, RZ, RZ, RZ ;  /* 0x000000ffff16a224 */ /* 0x000fe200078e00ff */
[----:B0-----:R-:W-:-:S08]  /*0740*/  DFMA R20, R16, -R10, 1 ;  /* 0x3ff000001014742b */ /* 0x001fd0000000080a */
[----:B------:R-:W-:-:S08]  /*0750*/  DFMA R20, R20, R20, R20 ;  /* 0x000000141414722b */ /* 0x000fd00000000014 */
[----:B------:R-:W-:Y:S01]  /*0760*/  DFMA R20, R16, R20, R16 ;  /* 0x000000141014722b */ /* 0x000fe20000000010 */
[----:B------:R-:W-:Y:S01]  /*0770*/  SEL R17, R7, 0x63400000, !P1 ;  /* 0x6340000007117807 */ /* 0x000fe20004800000 */
[----:B------:R-:W-:-:S03]  /*0780*/  IMAD.MOV.U32 R16, RZ, RZ, R14 ;  /* 0x000000ffff107224 */ /* 0x000fc600078e000e */
[----:B------:R-:W-:-:S03]  /*0790*/  LOP3.LUT R17, R17, 0x800fffff, R15, 0xf8, !PT ;  /* 0x800fffff11117812 */ /* 0x000fc600078ef80f */
[----:B------:R-:W-:-:S03]  /*07a0*/  DFMA R18, R20, -R10, 1 ;  /* 0x3ff000001412742b */ /* 0x000fc6000000080a */
[----:B------:R-:W-:-:S05]  /*07b0*/  @!P2 DFMA R16, R16, 2, -R22 ;  /* 0x400000001010a82b */ /* 0x000fca0000000816 */
[----:B------:R-:W-:-:S08]  /*07c0*/  DFMA R18, R20, R18, R20 ;  /* 0x000000121412722b */ /* 0x000fd00000000014 */
[----:B------:R-:W-:-:S08]  /*07d0*/  DMUL R20, R18, R16 ;  /* 0x0000001012147228 */ /* 0x000fd00000000000 */
[----:B------:R-:W-:-:S08]  /*07e0*/  DFMA R22, R20, -R10, R16 ;  /* 0x8000000a1416722b */ /* 0x000fd00000000010 */
[----:B------:R-:W-:Y:S01]  /*07f0*/  DFMA R22, R18, R22, R20 ;  /* 0x000000161216722b */ /* 0x000fe20000000014 */
[----:B------:R-:W-:Y:S01]  /*0800*/  IMAD.MOV.U32 R20, RZ, RZ, R3 ;  /* 0x000000ffff147224 */ /* 0x000fe200078e0003 */
[----:B------:R-:W-:Y:S01]  /*0810*/  @!P2 LOP3.LUT R20, R17, 0x7ff00000, RZ, 0xc0, !PT ;  /* 0x7ff000001114a812 */ /* 0x000fe200078ec0ff */
[----:B------:R-:W-:-:S04]  /*0820*/  VIADD R19, R26, 0xffffffff ;  /* 0xffffffff1a137836 */ /* 0x000fc80000000000 */
[----:B------:R-:W-:-:S05]  /*0830*/  VIADD R18, R20, 0xffffffff ;  /* 0xffffffff14127836 */ /* 0x000fca0000000000 */
[----:B------:R-:W-:-:S04]  /*0840*/  ISETP.GT.U32.AND P0, PT, R18, 0x7feffffe, PT ;  /* 0x7feffffe1200780c */ /* 0x000fc80003f04070 */
[----:B------:R-:W-:-:S13]  /*0850*/  ISETP.GT.U32.OR P0, PT, R19, 0x7feffffe, P0 ;  /* 0x7feffffe1300780c */ /* 0x000fda0000704470 */
[----:B------:R-:W-:Y:S05]  /*0860*/  @P0 BRA `(.L_x_6) ;  /* 0x00000000006c0947 */ /* 0x000fea0003800000 */
[----:B------:R-:W-:-:S04]  /*0870*/  LOP3.LUT R18, R13, 0x7ff00000, RZ, 0xc0, !PT ;  /* 0x7ff000000d127812 */ /* 0x000fc800078ec0ff */
[CC--:B------:R-:W-:Y:S02]  /*0880*/  VIADDMNMX R14, R3.reuse, -R18.reuse, 0xb9600000, !PT ;  /* 0xb9600000030e7446 */ /* 0x0c0fe40007800912 */
[----:B------:R-:W-:Y:S02]  /*0890*/  ISETP.GE.U32.AND P0, PT, R3, R18, PT ;  /* 0x000000120300720c */ /* 0x000fe40003f06070 */
[----:B------:R-:W-:Y:S02]  /*08a0*/  VIMNMX R3, PT, PT, R14, 0x46a00000, PT ;  /* 0x46a000000e037848 */ /* 0x000fe40003fe0100 */
[----:B------:R-:W-:-:S05]  /*08b0*/  SEL R14, R7, 0x63400000, !P0 ;  /* 0x63400000070e7807 */ /* 0x000fca0004000000 */
[----:B------:R-:W-:Y:S02]  /*08c0*/  IMAD.IADD R3, R3, 0x1, -R14 ;  /* 0x0000000103037824 */ /* 0x000fe400078e0a0e */
[----:B------:R-:W-:Y:S02]  /*08d0*/  IMAD.MOV.U32 R14, RZ, RZ, RZ ;  /* 0x000000ffff0e7224 */ /* 0x000fe400078e00ff */
[----:B------:R-:W-:-:S06]  /*08e0*/  VIADD R15, R3, 0x7fe00000 ;  /* 0x7fe00000030f7836 */ /* 0x000fcc0000000000 */
[----:B------:R-:W-:-:S10]  /*08f0*/  DMUL R18, R22, R14 ;  /* 0x0000000e16127228 */ /* 0x000fd40000000000 */
[----:B------:R-:W-:-:S13]  /*0900*/  FSETP.GTU.AND P0, PT, |R19|, 1.469367938527859385e-39, PT ;  /* 0x001000001300780b */ /* 0x000fda0003f0c200 */
[----:B------:R-:W-:Y:S05]  /*0910*/  @P0 BRA `(.L_x_7) ;  /* 0x0000000000940947 */ /* 0x000fea0003800000 */
[----:B------:R-:W-:Y:S01]  /*0920*/  DFMA R10, R22, -R10, R16 ;  /* 0x8000000a160a722b */ /* 0x000fe20000000010 */
[----:B------:R-:W-:-:S09]  /*0930*/  IMAD.MOV.U32 R14, RZ, RZ, RZ ;  /* 0x000000ffff0e7224 */ /* 0x000fd200078e00ff */
[C---:B------:R-:W-:Y:S02]  /*0940*/  FSETP.NEU.AND P0, PT, R11.reuse, RZ, PT ;  /* 0x000000ff0b00720b */ /* 0x040fe40003f0d000 */
[----:B------:R-:W-:-:S04]  /*0950*/  LOP3.LUT R13, R11, 0x80000000, R13, 0x48, !PT ;  /* 0x800000000b0d7812 */ /* 0x000fc800078e480d */
[----:B------:R-:W-:-:S07]  /*0960*/  LOP3.LUT R15, R13, R15, RZ, 0xfc, !PT ;  /* 0x0000000f0d0f7212 */ /* 0x000fce00078efcff */
[----:B------:R-:W-:Y:S05]  /*0970*/  @!P0 BRA `(.L_x_7) ;  /* 0x00000000007c8947 */ /* 0x000fea0003800000 */
[----:B------:R-:W-:Y:S01]  /*0980*/  IMAD.MOV R11, RZ, RZ, -R3 ;  /* 0x000000ffff0b7224 */ /* 0x000fe200078e0a03 */
[----:B------:R-:W-:Y:S01]  /*0990*/  DMUL.RP R14, R22, R14 ;  /* 0x0000000e160e7228 */ /* 0x000fe20000008000 */
[----:B------:R-:W-:Y:S01]  /*09a0*/  IMAD.MOV.U32 R10, RZ, RZ, RZ ;  /* 0x000000ffff0a7224 */ /* 0x000fe200078e00ff */
[----:B------:R-:W-:-:S05]  /*09b0*/  IADD3 R3, PT, PT, -R3, -0x43300000, RZ ;  /* 0xbcd0000003037810 */ /* 0x000fca0007ffe1ff */
[----:B------:R-:W-:-:S03]  /*09c0*/  DFMA R10, R18, -R10, R22 ;  /* 0x8000000a120a722b */ /* 0x000fc60000000016 */
[----:B------:R-:W-:-:S07]  /*09d0*/  LOP3.LUT R13, R15, R13, RZ, 0x3c, !PT ;  /* 0x0000000d0f0d7212 */ /* 0x000fce00078e3cff */
[----:B------:R-:W-:-:S04]  /*09e0*/  FSETP.NEU.AND P0, PT, |R11|, R3, PT ;  /* 0x000000030b00720b */ /* 0x000fc80003f0d200 */
[----:B------:R-:W-:Y:S02]  /*09f0*/  FSEL R18, R14, R18, !P0 ;  /* 0x000000120e127208 */ /* 0x000fe40004000000 */
[----:B------:R-:W-:Y:S01]  /*0a00*/  FSEL R19, R13, R19, !P0 ;  /* 0x000000130d137208 */ /* 0x000fe20004000000 */
[----:B------:R-:W-:Y:S06]  /*0a10*/  BRA `(.L_x_7) ;  /* 0x0000000000547947 */ /* 0x000fec0003800000 */
.L_x_6:
[----:B------:R-:W-:-:S14]  /*0a20*/  DSETP.NAN.AND P0, PT, R14, R14, PT ;  /* 0x0000000e0e00722a */ /* 0x000fdc0003f08000 */
[----:B------:R-:W-:Y:S05]  /*0a30*/  @P0 BRA `(.L_x_8) ;  /* 0x0000000000440947 */ /* 0x000fea0003800000 */
[----:B------:R-:W-:-:S14]  /*0a40*/  DSETP.NAN.AND P0, PT, R12, R12, PT ;  /* 0x0000000c0c00722a */ /* 0x000fdc0003f08000 */
[----:B------:R-:W-:Y:S05]  /*0a50*/  @P0 BRA `(.L_x_9) ;  /* 0x0000000000300947 */ /* 0x000fea0003800000 */
[----:B------:R-:W-:Y:S01]  /*0a60*/  ISETP.NE.AND P0, PT, R20, R26, PT ;  /* 0x0000001a1400720c */ /* 0x000fe20003f05270 */
[----:B------:R-:W-:Y:S02]  /*0a70*/  IMAD.MOV.U32 R18, RZ, RZ, 0x0 ;  /* 0x00000000ff127424 */ /* 0x000fe400078e00ff */
[----:B------:R-:W-:-:S10]  /*0a80*/  IMAD.MOV.U32 R19, RZ, RZ, -0x80000 ;  /* 0xfff80000ff137424 */ /* 0x000fd400078e00ff */
[----:B------:R-:W-:Y:S05]  /*0a90*/  @!P0 BRA `(.L_x_7) ;  /* 0x0000000000348947 */ /* 0x000fea0003800000 */
[----:B------:R-:W-:Y:S02]  /*0aa0*/  ISETP.NE.AND P0, PT, R20, 0x7ff00000, PT ;  /* 0x7ff000001400780c */ /* 0x000fe40003f05270 */
[----:B------:R-:W-:Y:S02]  /*0ab0*/  LOP3.LUT R19, R15, 0x80000000, R13, 0x48, !PT ;  /* 0x800000000f137812 */ /* 0x000fe400078e480d */
[----:B------:R-:W-:-:S13]  /*0ac0*/  ISETP.EQ.OR P0, PT, R26, RZ, !P0 ;  /* 0x000000ff1a00720c */ /* 0x000fda0004702670 */
[----:B------:R-:W-:Y:S01]  /*0ad0*/  @P0 LOP3.LUT R3, R19, 0x7ff00000, RZ, 0xfc, !PT ;  /* 0x7ff0000013030812 */ /* 0x000fe200078efcff */
[----:B------:R-:W-:Y:S02]  /*0ae0*/  @!P0 IMAD.MOV.U32 R18, RZ, RZ, RZ ;  /* 0x000000ffff128224 */ /* 0x000fe400078e00ff */
[----:B------:R-:W-:Y:S02]  /*0af0*/  @P0 IMAD.MOV.U32 R18, RZ, RZ, RZ ;  /* 0x000000ffff120224 */ /* 0x000fe400078e00ff */
[----:B------:R-:W-:Y:S01]  /*0b00*/  @P0 IMAD.MOV.U32 R19, RZ, RZ, R3 ;  /* 0x000000ffff130224 */ /* 0x000fe200078e0003 */
[----:B------:R-:W-:Y:S06]  /*0b10*/  BRA `(.L_x_7) ;  /* 0x0000000000147947 */ /* 0x000fec0003800000 */
.L_x_9:
[----:B------:R-:W-:Y:S01]  /*0b20*/  LOP3.LUT R19, R13, 0x80000, RZ, 0xfc, !PT ;  /* 0x000800000d137812 */ /* 0x000fe200078efcff */
[----:B------:R-:W-:Y:S01]  /*0b30*/  IMAD.MOV.U32 R18, RZ, RZ, R12 ;  /* 0x000000ffff127224 */ /* 0x000fe200078e000c */
[----:B------:R-:W-:Y:S06]  /*0b40*/  BRA `(.L_x_7) ;  /* 0x0000000000087947 */ /* 0x000fec0003800000 */
.L_x_8:
[----:B------:R-:W-:Y:S01]  /*0b50*/  LOP3.LUT R19, R15, 0x80000, RZ, 0xfc, !PT ;  /* 0x000800000f137812 */ /* 0x000fe200078efcff */
[----:B------:R-:W-:-:S07]  /*0b60*/  IMAD.MOV.U32 R18, RZ, RZ, R14 ;  /* 0x000000ffff127224 */ /* 0x000fce00078e000e */
.L_x_7:
[----:B------:R-:W-:Y:S05]  /*0b70*/  BSYNC.RECONVERGENT B1 ;  /* 0x0000000000017941 */ /* 0x000fea0003800200 */
.L_x_5:
[----:B------:R-:W-:-:S04]  /*0b80*/  IMAD.MOV.U32 R7, RZ, RZ, 0x0 ;  /* 0x00000000ff077424 */ /* 0x000fc800078e00ff */
[----:B------:R-:W-:Y:S05]  /*0b90*/  RET.REL.NODEC R6 `(_Z18calcInComplexSpaceP7double2S0_m) ;  /* 0xfffffff406187950 */ /* 0x000fea0003c3ffff */
        .type           $_Z18calcInComplexSpaceP7double2S0_m$__internal_accurate_pow,@function
        .size           $_Z18calcInComplexSpaceP7double2S0_m$__internal_accurate_pow,(.L_x_13 - $_Z18calcInComplexSpaceP7double2S0_m$__internal_accurate_pow)
$_Z18calcInComplexSpaceP7double2S0_m$__internal_accurate_pow:
[----:B------:R-:W-:Y:S01]  /*0ba0*/  DADD R20, -RZ, |R4| ;  /* 0x00000000ff147229 */ /* 0x000fe20000000504 */
[----:B------:R-:W-:Y:S01]  /*0bb0*/  IMAD.MOV.U32 R14, RZ, RZ, RZ ;  /* 0x000000ffff0e7224 */ /* 0x000fe200078e00ff */
[----:B------:R-:W-:Y:S01]  /*0bc0*/  UMOV UR6, 0x7d2cafe2 ;  /* 0x7d2cafe200067882 */ /* 0x000fe20000000000 */
[----:B------:R-:W-:Y:S01]  /*0bd0*/  IMAD.MOV.U32 R18, RZ, RZ, 0x41ad3b5a ;  /* 0x41ad3b5aff127424 */ /* 0x000fe200078e00ff */
[----:B------:R-:W-:Y:S01]  /*0be0*/  UMOV UR7, 0x3eb0f5ff ;  /* 0x3eb0f5ff00077882 */ /* 0x000fe20000000000 */
[----:B------:R-:W-:Y:S01]  /*0bf0*/  IMAD.MOV.U32 R19, RZ, RZ, 0x3ed0f5d2 ;  /* 0x3ed0f5d2ff137424 */ /* 0x000fe200078e00ff */
[----:B------:R-:W-:Y:S01]  /*0c00*/  UMOV UR8, 0x3b39803f ;  /* 0x3b39803f00087882 */ /* 0x000fe20000000000 */
[----:B------:R-:W-:-:S03]  /*0c10*/  UMOV UR9, 0x3c7abc9e ;  /* 0x3c7abc9e00097882 */ /* 0x000fc60000000000 */
[----:B------:R-:W-:Y:S01]  /*0c20*/  ISETP.GT.U32.AND P0, PT, R21, 0xfffff, PT ;  /* 0x000fffff1500780c */ /* 0x000fe20003f04070 */
[----:B------:R-:W-:Y:S02]  /*0c30*/  IMAD.MOV.U32 R3, RZ, RZ, R21 ;  /* 0x000000ffff037224 */ /* 0x000fe400078e0015 */
[----:B------:R-:W-:-:S10]  /*0c40*/  IMAD.MOV.U32 R12, RZ, RZ, R20 ;  /* 0x000000ffff0c7224 */ /* 0x000fd400078e0014 */
[----:B------:R-:W-:-:S10]  /*0c50*/  @!P0 DMUL R8, R20, 1.80143985094819840000e+16 ;  /* 0x4350000014088828 */ /* 0x000fd40000000000 */
[----:B------:R-:W-:Y:S02]  /*0c60*/  @!P0 IMAD.MOV.U32 R3, RZ, RZ, R9 ;  /* 0x000000ffff038224 */ /* 0x000fe400078e0009 */
[----:B------:R-:W-:-:S03]  /*0c70*/  @!P0 IMAD.MOV.U32 R12, RZ, RZ, R8 ;  /* 0x000000ffff0c8224 */ /* 0x000fc600078e0008 */
[----:B------:R-:W-:-:S04]  /*0c80*/  LOP3.LUT R3, R3, 0x800fffff, RZ, 0xc0, !PT ;  /* 0x800fffff03037812 */ /* 0x000fc800078ec0ff */
[----:B------:R-:W-:-:S04]  /*0c90*/  LOP3.LUT R13, R3, 0x3ff00000, RZ, 0xfc, !PT ;  /* 0x3ff00000030d7812 */ /* 0x000fc800078efcff */
[----:B------:R-:W-:-:S13]  /*0ca0*/  ISETP.GE.U32.AND P1, PT, R13, 0x3ff6a09f, PT ;  /* 0x3ff6a09f0d00780c */ /* 0x000fda0003f26070 */
[----:B------:R-:W-:-:S04]  /*0cb0*/  @P1 VIADD R3, R13, 0xfff00000 ;  /* 0xfff000000d031836 */ /* 0x000fc80000000000 */
[----:B------:R-:W-:Y:S01]  /*0cc0*/  @P1 IMAD.MOV.U32 R13, RZ, RZ, R3 ;  /* 0x000000ffff0d1224 */ /* 0x000fe200078e0003 */
[----:B------:R-:W-:Y:S02]  /*0cd0*/  SHF.R.U32.HI R3, RZ, 0x14, R21 ;  /* 0x00000014ff037819 */ /* 0x000fe40000011615 */
[----:B------:R-:W-:-:S03]  /*0ce0*/  @!P0 LEA.HI R3, R9, 0xffffffca, RZ, 0xc ;  /* 0xffffffca09038811 */ /* 0x000fc600078f60ff */
[C---:B------:R-:W-:Y:S02]  /*0cf0*/  DADD R16, R12.reuse, 1 ;  /* 0x3ff000000c107429 */ /* 0x040fe40000000000 */
[----:B------:R-:W-:-:S04]  /*0d00*/  DADD R12, R12, -1 ;  /* 0xbff000000c0c7429 */ /* 0x000fc80000000000 */
[----:B------:R-:W0:Y:S02]  /*0d10*/  MUFU.RCP64H R15, R17 ;  /* 0x00000011000f7308 */ /* 0x000e240000001800 */
[----:B0-----:R-:W-:-:S08]  /*0d20*/  DFMA R10, -R16, R14, 1 ;  /* 0x3ff00000100a742b */ /* 0x001fd0000000010e */
[----:B------:R-:W-:-:S08]  /*0d30*/  DFMA R10, R10, R10, R10 ;  /* 0x0000000a0a0a722b */ /* 0x000fd0000000000a */
[----:B------:R-:W-:-:S08]  /*0d40*/  DFMA R14, R14, R10, R14 ;  /* 0x0000000a0e0e722b */ /* 0x000fd0000000000e */
[----:B------:R-:W-:-:S08]  /*0d50*/  DMUL R10, R12, R14 ;  /* 0x0000000e0c0a7228 */ /* 0x000fd00000000000 */
[----:B------:R-:W-:-:S08]  /*0d60*/  DFMA R10, R12, R14, R10 ;  /* 0x0000000e0c0a722b */ /* 0x000fd0000000000a */
[----:B------:R-:W-:-:S08]  /*0d70*/  DMUL R26, R10, R10 ;  /* 0x0000000a0a1a7228 */ /* 0x000fd00000000000 */
[----:B------:R-:W-:Y:S01]  /*0d80*/  DFMA R16, R26, UR6, R18 ;  /* 0x000000061a107c2b */ /* 0x000fe20008000012 */
[----:B------:R-:W-:Y:S01]  /*0d90*/  UMOV UR6, 0x75488a3f ;  /* 0x75488a3f00067882 */ /* 0x000fe20000000000 */
[----:B------:R-:W-:-:S06]  /*0da0*/  UMOV UR7, 0x3ef3b20a ;  /* 0x3ef3b20a00077882 */ /* 0x000fcc0000000000 */
[----:B------:R-:W-:Y:S01]  /*0db0*/  DFMA R16, R26, R16, UR6 ;  /* 0x000000061a107e2b */ /* 0x000fe20008000010 */
[----:B------:R-:W-:Y:S01]  /*0dc0*/  UMOV UR6, 0xe4faecd5 ;  /* 0xe4faecd500067882 */ /* 0x000fe20000000000 */
[----:B------:R-:W-:-:S06]  /*0dd0*/  UMOV UR7, 0x3f1745cd ;  /* 0x3f1745cd00077882 */ /* 0x000fcc0000000000 */
[----:B------:R-:W-:Y:S01]  /*0de0*/  DFMA R16, R26, R16, UR6 ;  /* 0x000000061a107e2b */ /* 0x000fe20008000010 */
[----:B------:R-:W-:Y:S01]  /*0df0*/  UMOV UR6, 0x258a578b ;  /* 0x258a578b00067882 */ /* 0x000fe20000000000 */
[----:B------:R-:W-:-:S06]  /*0e00*/  UMOV UR7, 0x3f3c71c7 ;  /* 0x3f3c71c700077882 */ /* 0x000fcc0000000000 */
[----:B------:R-:W-:Y:S01]  /*0e10*/  DFMA R18, R26, R16, UR6 ;  /* 0x000000061a127e2b */ /* 0x000fe20008000010 */
[----:B------:R-:W-:Y:S01]  /*0e20*/  UMOV UR6, 0x9242b910 ;  /* 0x9242b91000067882 */ /* 0x000fe20000000000 */
[----:B------:R-:W-:Y:S01]  /*0e30*/  UMOV UR7, 0x3f624924 ;  /* 0x3f62492400077882 */ /* 0x000fe20000000000 */
[----:B------:R-:W-:-:S05]  /*0e40*/  DADD R16, R12, -R10 ;  /* 0x000000000c107229 */ /* 0x000fca000000080a */
[----:B------:R-:W-:Y:S01]  /*0e50*/  DFMA R18, R26, R18, UR6 ;  /* 0x000000061a127e2b */ /* 0x000fe20008000012 */
[----:B------:R-:W-:Y:S01]  /*0e60*/  UMOV UR6, 0x99999dfb ;  /* 0x99999dfb00067882 */ /* 0x000fe20000000000 */
[----:B------:R-:W-:Y:S01]  /*0e70*/  UMOV UR7, 0x3f899999 ;  /* 0x3f89999900077882 */ /* 0x000fe20000000000 */
[----:B------:R-:W-:-:S05]  /*0e80*/  DADD R16, R16, R16 ;  /* 0x0000000010107229 */ /* 0x000fca0000000010 */
[----:B------:R-:W-:Y:S01]  /*0e90*/  DFMA R18, R26, R18, UR6 ;  /* 0x000000061a127e2b */ /* 0x000fe20008000012 */
[----:B------:R-:W-:Y:S01]  /*0ea0*/  UMOV UR6, 0x55555555 ;  /* 0x5555555500067882 */ /* 0x000fe20000000000 */
[----:B------:R-:W-:Y:S01]  /*0eb0*/  UMOV UR7, 0x3fb55555 ;  /* 0x3fb5555500077882 */ /* 0x000fe20000000000 */
[----:B------:R-:W-:-:S05]  /*0ec0*/  DFMA R16, R12, -R10, R16 ;  /* 0x8000000a0c10722b */ /* 0x000fca0000000010 */
[----:B------:R-:W-:-:S03]  /*0ed0*/  DFMA R12, R26, R18, UR6 ;  /* 0x000000061a0c7e2b */ /* 0x000fc60008000012 */
[----:B------:R-:W-:Y:S02]  /*0ee0*/  DMUL R14, R14, R16 ;  /* 0x000000100e0e7228 */ /* 0x000fe40000000000 */
[----:B------:R-:W-:-:S03]  /*0ef0*/  DMUL R16, R10, R10 ;  /* 0x0000000a0a107228 */ /* 0x000fc60000000000 */
[----:B------:R-:W-:Y:S01]  /*0f00*/  DADD R22, -R12, UR6 ;  /* 0x000000060c167e29 */ /* 0x000fe20008000100 */
[----:B------:R-:W-:Y:S01]  /*0f10*/  UMOV UR6, 0xb9e7b0 ;  /* 0x00b9e7b000067882 */ /* 0x000fe20000000000 */
[----:B------:R-:W-:-:S03]  /*0f20*/  UMOV UR7, 0x3c46a4cb ;  /* 0x3c46a4cb00077882 */ /* 0x000fc60000000000 */
[----:B------:R-:W-:-:S03]  /*0f30*/  DFMA R20, R10, R10, -R16 ;  /* 0x0000000a0a14722b */ /* 0x000fc60000000810 */
[----:B------:R-:W-:Y:S02]  /*0f40*/  DFMA R18, R26, R18, R22 ;  /* 0x000000121a12722b */ /* 0x000fe40000000016 */
[----:B------:R-:W-:Y:S01]  /*0f50*/  DMUL R26, R10, R16 ;  /* 0x000000100a1a7228 */ /* 0x000fe20000000000 */
[----:B------:R-:W-:Y:S02]  /*0f60*/  VIADD R23, R15, 0x100000 ;  /* 0x001000000f177836 */ /* 0x000fe40000000000 */
[----:B------:R-:W-:-:S03]  /*0f70*/  IMAD.MOV.U32 R22, RZ, RZ, R14 ;  /* 0x000000ffff167224 */ /* 0x000fc600078e000e */
[----:B------:R-:W-:Y:S01]  /*0f80*/  DADD R18, R18, -UR6 ;  /* 0x8000000612127e29 */ /* 0x000fe20008000000 */
[----:B------:R-:W-:Y:S01]  /*0f90*/  UMOV UR6, 0x80000000 ;  /* 0x8000000000067882 */ /* 0x000fe20000000000 */
[C---:B------:R-:W-:Y:S01]  /*0fa0*/  DFMA R8, R10.reuse, R16, -R26 ;  /* 0x000000100a08722b */ /* 0x040fe2000000081a */
[----:B------:R-:W-:Y:S01]  /*0fb0*/  UMOV UR7, 0x43300000 ;  /* 0x4330000000077882 */ /* 0x000fe20000000000 */
[----:B------:R-:W-:-:S06]  /*0fc0*/  DFMA R20, R10, R22, R20 ;  /* 0x000000160a14722b */ /* 0x000fcc0000000014 */
[----:B------:R-:W-:Y:S02]  /*0fd0*/  DFMA R8, R14, R16, R8 ;  /* 0x000000100e08722b */ /* 0x000fe40000000008 */
[----:B------:R-:W-:-:S06]  /*0fe0*/  DADD R16, R12, R18 ;  /* 0x000000000c107229 */ /* 0x000fcc0000000012 */
[----:B------:R-:W-:Y:S02]  /*0ff0*/  DFMA R8, R10, R20, R8 ;  /* 0x000000140a08722b */ /* 0x000fe40000000008 */
[----:B------:R-:W-:Y:S02]  /*1000*/  DADD R20, R12, -R16 ;  /* 0x000000000c147229 */ /* 0x000fe40000000810 */
[----:B------:R-:W-:-:S06]  /*1010*/  DMUL R12, R16, R26 ;  /* 0x0000001a100c7228 */ /* 0x000fcc0000000000 */
[----:B------:R-:W-:Y:S02]  /*1020*/  DADD R20, R18, R20 ;  /* 0x0000000012147229 */ /* 0x000fe40000000014 */
[----:B------:R-:W-:-:S08]  /*1030*/  DFMA R18, R16, R26, -R12 ;  /* 0x0000001a1012722b */ /* 0x000fd0000000080c */
[----:B------:R-:W-:-:S08]  /*1040*/  DFMA R8, R16, R8, R18 ;  /* 0x000000081008722b */ /* 0x000fd00000000012 */
[----:B------:R-:W-:-:S08]  /*1050*/  DFMA R20, R20, R26, R8 ;  /* 0x0000001a1414722b */ /* 0x000fd00000000008 */
[----:B------:R-:W-:-:S08]  /*1060*/  DADD R16, R12, R20 ;  /* 0x000000000c107229 */ /* 0x000fd00000000014 */
[--C-:B------:R-:W-:Y:S02]  /*1070*/  DADD R8, R10, R16.reuse ;  /* 0x000000000a087229 */ /* 0x100fe40000000010 */
[----:B------:R-:W-:-:S06]  /*1080*/  DADD R12, R12, -R16 ;  /* 0x000000000c0c7229 */ /* 0x000fcc0000000810 */
[----:B------:R-:W-:Y:S02]  /*1090*/  DADD R10, R10, -R8 ;  /* 0x000000000a0a7229 */ /* 0x000fe40000000808 */
[----:B------:R-:W-:-:S06]  /*10a0*/  DADD R12, R20, R12 ;  /* 0x00000000140c7229 */ /* 0x000fcc000000000c */
[----:B------:R-:W-:-:S08]  /*10b0*/  DADD R10, R16, R10 ;  /* 0x00000000100a7229 */ /* 0x000fd0000000000a */
[----:B------:R-:W-:Y:S01]  /*10c0*/  DADD R10, R12, R10 ;  /* 0x000000000c0a7229 */ /* 0x000fe2000000000a */
[C---:B------:R-:W-:Y:S02]  /*10d0*/  VIADD R12, R3.reuse, 0xfffffc01 ;  /* 0xfffffc01030c7836 */ /* 0x040fe40000000000 */
[----:B------:R-:W-:Y:S02]  /*10e0*/  @P1 VIADD R12, R3, 0xfffffc02 ;  /* 0xfffffc02030c1836 */ /* 0x000fe40000000000 */
[----:B------:R-:W-:-:S03]  /*10f0*/  IMAD.MOV.U32 R13, RZ, RZ, 0x43300000 ;  /* 0x43300000ff0d7424 */ /* 0x000fc600078e00ff */
[----:B------:R-:W-:Y:S01]  /*1100*/  DADD R14, R14, R10 ;  /* 0x000000000e0e7229 */ /* 0x000fe2000000000a */
[----:B------:R-:W-:-:S06]  /*1110*/  LOP3.LUT R12, R12, 0x80000000, RZ, 0x3c, !PT ;  /* 0x800000000c0c7812 */ /* 0x000fcc00078e3cff */
[----:B------:R-:W-:Y:S01]  /*1120*/  DADD R12, R12, -UR6 ;  /* 0x800000060c0c7e29 */ /* 0x000fe20008000000 */
[----:B------:R-:W-:Y:S01]  /*1130*/  UMOV UR6, 0xfefa39ef ;  /* 0xfefa39ef00067882 */ /* 0x000fe20000000000 */
[----:B------:R-:W-:Y:S01]  /*1140*/  DADD R16, R8, R14 ;  /* 0x0000000008107229 */ /* 0x000fe2000000000e */
[----:B------:R-:W-:-:S07]  /*1150*/  UMOV UR7, 0x3fe62e42 ;  /* 0x3fe62e4200077882 */ /* 0x000fce0000000000 */
[--C-:B------:R-:W-:Y:S02]  /*1160*/  DFMA R10, R12, UR6, R16.reuse ;  /* 0x000000060c0a7c2b */ /* 0x100fe40008000010 */
[----:B------:R-:W-:-:S06]  /*1170*/  DADD R8, R8, -R16 ;  /* 0x0000000008087229 */ /* 0x000fcc0000000810 */
[----:B------:R-:W-:Y:S02]  /*1180*/  DFMA R18, R12, -UR6, R10 ;  /* 0x800000060c127c2b */ /* 0x000fe4000800000a */
[----:B------:R-:W-:-:S06]  /*1190*/  DADD R8, R14, R8 ;  /* 0x000000000e087229 */ /* 0x000fcc0000000008 */
[----:B------:R-:W-:-:S08]  /*11a0*/  DADD R18, -R16, R18 ;  /* 0x0000000010127229 */ /* 0x000fd00000000112 */
[----:B------:R-:W-:-:S08]  /*11b0*/  DADD R8, R8, -R18 ;  /* 0x0000000008087229 */ /* 0x000fd00000000812 */
[----:B------:R-:W-:-:S08]  /*11c0*/  DFMA R12, R12, UR8, R8 ;  /* 0x000000080c0c7c2b */ /* 0x000fd00008000008 */
[----:B------:R-:W-:-:S08]  /*11d0*/  DADD R14, R10, R12 ;  /* 0x000000000a0e7229 */ /* 0x000fd0000000000c */
[----:B------:R-:W-:Y:S02]  /*11e0*/  DADD R10, R10, -R14 ;  /* 0x000000000a0a7229 */ /* 0x000fe4000000080e */
[----:B------:R-:W-:-:S06]  /*11f0*/  DMUL R8, R14, 2 ;  /* 0x400000000e087828 */ /* 0x000fcc0000000000 */
[----:B------:R-:W-:Y:S02]  /*1200*/  DADD R10, R12, R10 ;  /* 0x000000000c0a7229 */ /* 0x000fe4000000000a */
[----:B------:R-:W-:Y:S01]  /*1210*/  DFMA R14, R14, 2, -R8 ;  /* 0x400000000e0e782b */ /* 0x000fe20000000808 */
[----:B------:R-:W-:Y:S02]  /*1220*/  IMAD.MOV.U32 R12, RZ, RZ, 0x652b82fe ;  /* 0x652b82feff0c7424 */ /* 0x000fe400078e00ff */
[----:B------:R-:W-:-:S05]  /*1230*/  IMAD.MOV.U32 R13, RZ, RZ, 0x3ff71547 ;  /* 0x3ff71547ff0d7424 */ /* 0x000fca00078e00ff */
[----:B------:R-:W-:-:S08]  /*1240*/  DFMA R14, R10, 2, R14 ;  /* 0x400000000a0e782b */ /* 0x000fd0000000000e */
[----:B------:R-:W-:-:S08]  /*1250*/  DADD R10, R8, R14 ;  /* 0x00000000080a7229 */ /* 0x000fd0000000000e */
[----:B------:R-:W-:Y:S02]  /*1260*/  DFMA R12, R10, R12, 6.75539944105574400000e+15 ;  /* 0x433800000a0c742b */ /* 0x000fe4000000000c */
[----:B------:R-:W-:Y:S01]  /*1270*/  FSETP.GEU.AND P0, PT, |R11|, 4.1917929649353027344, PT ;  /* 0x4086232b0b00780b */ /* 0x000fe20003f0e200 */
[----:B------:R-:W-:-:S05]  /*1280*/  DADD R8, R8, -R10 ;  /* 0x0000000008087229 */ /* 0x000fca000000080a */
[----:B------:R-:W-:-:S03]  /*1290*/  DADD R16, R12, -6.75539944105574400000e+15 ;  /* 0xc33800000c107429 */ /* 0x000fc60000000000 */
[----:B------:R-:W-:-:S05]  /*12a0*/  DADD R14, R14, R8 ;  /* 0x000000000e0e7229 */ /* 0x000fca0000000008 */
[----:B------:R-:W-:Y:S01]  /*12b0*/  DFMA R18, R16, -UR6, R10 ;  /* 0x8000000610127c2b */ /* 0x000fe2000800000a */
[----:B------:R-:W-:Y:S01]  /*12c0*/  UMOV UR6, 0x3b39803f ;  /* 0x3b39803f00067882 */ /* 0x000fe20000000000 */
[----:B------:R-:W-:-:S06]  /*12d0*/  UMOV UR7, 0x3c7abc9e ;  /* 0x3c7abc9e00077882 */ /* 0x000fcc0000000000 */
[----:B------:R-:W-:Y:S01]  /*12e0*/  DFMA R16, R16, -UR6, R18 ;  /* 0x8000000610107c2b */ /* 0x000fe20008000012 */
[----:B------:R-:W-:Y:S01]  /*12f0*/  UMOV UR6, 0x69ce2bdf ;  /* 0x69ce2bdf00067882 */ /* 0x000fe20000000000 */
[----:B------:R-:W-:Y:S01]  /*1300*/  IMAD.MOV.U32 R18, RZ, RZ, -0x35dec16 ;  /* 0xfca213eaff127424 */ /* 0x000fe200078e00ff */
[----:B------:R-:W-:Y:S01]  /*1310*/  UMOV UR7, 0x3e5ade15 ;  /* 0x3e5ade1500077882 */ /* 0x000fe20000000000 */
[----:B------:R-:W-:-:S06]  /*1320*/  IMAD.MOV.U32 R19, RZ, RZ, 0x3e928af3 ;  /* 0x3e928af3ff137424 */ /* 0x000fcc00078e00ff */
        /* <DEDUP_REMOVED lines=24> */
[----:B------:R-:W-:-:S08]  /*14b0*/  DFMA R18, R16, R18, UR6 ;  /* 0x0000000610127e2b */ /* 0x000fd00008000012 */
[----:B------:R-:W-:-:S08]  /*14c0*/  DFMA R18, R16, R18, 1 ;  /* 0x3ff000001012742b */ /* 0x000fd00000000012 */
[----:B------:R-:W-:-:S10]  /*14d0*/  DFMA R16, R16, R18, 1 ;  /* 0x3ff000001010742b */ /* 0x000fd40000000012 */
[----:B------:R-:W-:Y:S02]  /*14e0*/  IMAD R9, R12, 0x100000, R17 ;  /* 0x001000000c097824 */ /* 0x000fe400078e0211 */
[----:B------:R-:W-:Y:S01]  /*14f0*/  IMAD.MOV.U32 R8, RZ, RZ, R16 ;  /* 0x000000ffff087224 */ /* 0x000fe200078e0010 */
[----:B------:R-:W-:Y:S06]  /*1500*/  @!P0 BRA `(.L_x_10) ;  /* 0x0000000000308947 */ /* 0x000fec0003800000 */
[----:B------:R-:W-:Y:S01]  /*1510*/  FSETP.GEU.AND P1, PT, |R11|, 4.2275390625, PT ;  /* 0x408748000b00780b */ /* 0x000fe20003f2e200 */
[C---:B------:R-:W-:Y:S02]  /*1520*/  DADD R8, R10.reuse, +INF ;  /* 0x7ff000000a087429 */ /* 0x040fe40000000000 */
[----:B------:R-:W-:-:S08]  /*1530*/  DSETP.GEU.AND P0, PT, R10, RZ, PT ;  /* 0x000000ff0a00722a */ /* 0x000fd00003f0e000 */
[----:B------:R-:W-:Y:S02]  /*1540*/  FSEL R8, R8, RZ, P0 ;  /* 0x000000ff08087208 */ /* 0x000fe40000000000 */
[----:B------:R-:W-:Y:S02]  /*1550*/  @!P1 LEA.HI R3, R12, R12, RZ, 0x1 ;  /* 0x0000000c0c039211 */ /* 0x000fe400078f08ff */
[----:B------:R-:W-:Y:S02]  /*1560*/  FSEL R9, R9, RZ, P0 ;  /* 0x000000ff09097208 */ /* 0x000fe40000000000 */
[----:B------:R-:W-:-:S05]  /*1570*/  @!P1 SHF.R.S32.HI R3, RZ, 0x1, R3 ;  /* 0x00000001ff039819 */ /* 0x000fca0000011403 */
[----:B------:R-:W-:Y:S02]  /*1580*/  @!P1 IMAD.IADD R10, R12, 0x1, -R3 ;  /* 0x000000010c0a9824 */ /* 0x000fe400078e0a03 */
[----:B------:R-:W-:-:S03]  /*1590*/  @!P1 IMAD R17, R3, 0x100000, R17 ;  /* 0x0010000003119824 */ /* 0x000fc600078e0211 */
[----:B------:R-:W-:Y:S01]  /*15a0*/  @!P1 LEA R11, R10, 0x3ff00000, 0x14 ;  /* 0x3ff000000a0b9811 */ /* 0x000fe200078ea0ff */
[----:B------:R-:W-:-:S06]  /*15b0*/  @!P1 IMAD.MOV.U32 R10, RZ, RZ, RZ ;  /* 0x000000ffff0a9224 */ /* 0x000fcc00078e00ff */
[----:B------:R-:W-:-:S11]  /*15c0*/  @!P1 DMUL R8, R16, R10 ;  /* 0x0000000a10089228 */ /* 0x000fd60000000000 */
.L_x_10:
[----:B------:R-:W-:Y:S01]  /*15d0*/  DFMA R14, R14, R8, R8 ;  /* 0x000000080e0e722b */ /* 0x000fe20000000008 */
[----:B------:R-:W-:Y:S01]  /*15e0*/  IMAD.MOV.U32 R29, RZ, RZ, 0x0 ;  /* 0x00000000ff1d7424 */ /* 0x000fe200078e00ff */
[----:B------:R-:W-:-:S08]  /*15f0*/  DSETP.NEU.AND P0, PT, |R8|, +INF , PT ;  /* 0x7ff000000800742a */ /* 0x000fd00003f0d200 */
[----:B------:R-:W-:Y:S02]  /*1600*/  FSEL R3, R8, R14, !P0 ;  /* 0x0000000e08037208 */ /* 0x000fe40004000000 */
[----:B------:R-:W-:Y:S01]  /*1610*/  FSEL R14, R9, R15, !P0 ;  /* 0x0000000f090e7208 */ /* 0x000fe20004000000 */
[----:B------:R-:W-:Y:S06]  /*1620*/  RET.REL.NODEC R28 `(_Z18calcInComplexSpaceP7double2S0_m) ;  /* 0xffffffe81c747950 */ /* 0x000fec0003c3ffff */
.L_x_11:
[----:B------:R-:W-:-:S00]  /*1630*/  BRA `(.L_x_11) ;  /* 0xfffffffc00fc7947 */ /* 0x000fc0000383ffff */
[----:B------:R-:W-:-:S00]  /*1640*/  NOP ;  /* 0x0000000000007918 */ /* 0x000fc00000000000 */
        /* <DEDUP_REMOVED lines=11> */
.L_x_13:


//--------------------- .nv.shared.reserved.0     --------------------------
	.section	.nv.shared.reserved.0,"aw",@nobits
	.weak		__nv_reservedSMEM_offset_0_alias
	.size		__nv_reservedSMEM_offset_0_alias, 0, 64
	.other		__nv_reservedSMEM_offset_0_alias,@"STO_CUDA_RESERVED_SHARED STV_DEFAULT"
__nv_reservedSMEM_offset_0_alias:
	.zero		0
	.zero		64


//--------------------- .nv.constant0._Z18calcInComplexSpaceP7double2S0_m --------------------------
	.section	.nv.constant0._Z18calcInComplexSpaceP7double2S0_m,"a",@progbits
	.sectionflags	@""
	.align	4
.nv.constant0._Z18calcInComplexSpaceP7double2S0_m:
	.zero		920


//--------------------- SYMBOLS --------------------------

	.type		.nv.reservedSmem.offset0,@object
	.size		.nv.reservedSmem.offset0,0x4
